	.headerflags	@"EF_CUDA_TEXMODE_UNIFIED EF_CUDA_64BIT_ADDRESS EF_CUDA_ACCELERATORS EF_CUDA_SM90 EF_CUDA_VIRTUAL_SM(EF_CUDA_SM90)"
	.elftype	@"ET_EXEC"


//--------------------- .nv.info                  --------------------------
	.section	.nv.info,"",@"SHT_CUDA_INFO"
	.align	4


	//----- nvinfo : EIATTR_REGCOUNT
	.align		4
        /*0000*/ 	.byte	0x04, 0x2f
        /*0002*/ 	.short	(.L_1 - .L_0)
	.align		4
.L_0:
        /*0004*/ 	.word	index@(triton_poi_fused_convolution_5)
        /*0008*/ 	.word	0x0000000c


	//----- nvinfo : EIATTR_MIN_STACK_SIZE
	.align		4
.L_1:
        /*000c*/ 	.byte	0x04, 0x12
        /*000e*/ 	.short	(.L_3 - .L_2)
	.align		4
.L_2:
        /*0010*/ 	.word	index@(triton_poi_fused_convolution_5)
        /*0014*/ 	.word	0x00000000


	//----- nvinfo : EIATTR_FRAME_SIZE
	.align		4
.L_3:
        /*0018*/ 	.byte	0x04, 0x11
        /*001a*/ 	.short	(.L_5 - .L_4)
	.align		4
.L_4:
        /*001c*/ 	.word	index@(triton_poi_fused_convolution_5)
        /*0020*/ 	.word	0x00000000


	//----- nvinfo : EIATTR_MIN_STACK_SIZE
	.align		4
.L_5:
        /*0024*/ 	.byte	0x04, 0x12
        /*0026*/ 	.short	(.L_7 - .L_6)
	.align		4
.L_6:
        /*0028*/ 	.word	index@(triton_poi_fused_convolution_5)
        /*002c*/ 	.word	0x00000000
.L_7:


//--------------------- .nv.info.triton_poi_fused_convolution_5 --------------------------
	.section	.nv.info.triton_poi_fused_convolution_5,"",@"SHT_CUDA_INFO"
	.sectionflags	@""
	.align	4


	//----- nvinfo : EIATTR_CUDA_API_VERSION
	.align		4
        /*0000*/ 	.byte	0x04, 0x37
        /*0002*/ 	.short	(.L_9 - .L_8)
.L_8:
        /*0004*/ 	.word	0x0000007c


	//----- nvinfo : EIATTR_KPARAM_INFO
	.align		4
.L_9:
        /*0008*/ 	.byte	0x04, 0x17
        /*000a*/ 	.short	(.L_11 - .L_10)
.L_10:
        /*000c*/ 	.word	0x00000000
        /*0010*/ 	.short	0x0002
        /*0012*/ 	.short	0x0010
        /*0014*/ 	.byte	0x00, 0xf0, 0x11, 0x00


	//----- nvinfo : EIATTR_KPARAM_INFO
	.align		4
.L_11:
        /*0018*/ 	.byte	0x04, 0x17
        /*001a*/ 	.short	(.L_13 - .L_12)
.L_12:
        /*001c*/ 	.word	0x00000000
        /*0020*/ 	.short	0x0001
        /*0022*/ 	.short	0x0008
        /*0024*/ 	.byte	0x00, 0xf4, 0x21, 0x00


	//----- nvinfo : EIATTR_KPARAM_INFO
	.align		4
.L_13:
        /*0028*/ 	.byte	0x04, 0x17
        /*002a*/ 	.short	(.L_15 - .L_14)
.L_14:
        /*002c*/ 	.word	0x00000000
        /*0030*/ 	.short	0x0000
        /*0032*/ 	.short	0x0000
        /*0034*/ 	.byte	0x00, 0xf4, 0x21, 0x00


	//----- nvinfo : EIATTR_SPARSE_MMA_MASK
	.align		4
.L_15:
        /*0038*/ 	.byte	0x03, 0x50
        /*003a*/ 	.short	0x0000


	//----- nvinfo : EIATTR_MAXREG_COUNT
	.align		4
        /*003c*/ 	.byte	0x03, 0x1b
        /*003e*/ 	.short	0x00ff


	//----- nvinfo : EIATTR_EXIT_INSTR_OFFSETS
	.align		4
        /*0040*/ 	.byte	0x04, 0x1c
        /*0042*/ 	.short	(.L_17 - .L_16)


	//   ....[0]....
.L_16:
        /*0044*/ 	.word	0x000001b0


	//   ....[1]....
        /*0048*/ 	.word	0x000001d0


	//----- nvinfo : EIATTR_REQNTID
	.align		4
.L_17:
        /*004c*/ 	.byte	0x04, 0x10
        /*004e*/ 	.short	(.L_19 - .L_18)
.L_18:
        /*0050*/ 	.word	0x00000080
        /*0054*/ 	.word	0x00000001
        /*0058*/ 	.word	0x00000001


	//----- nvinfo : EIATTR_CBANK_PARAM_SIZE
	.align		4
.L_19:
        /*005c*/ 	.byte	0x03, 0x19
        /*005e*/ 	.short	0x0014


	//----- nvinfo : EIATTR_PARAM_CBANK
	.align		4
        /*0060*/ 	.byte	0x04, 0x0a
        /*0062*/ 	.short	(.L_21 - .L_20)
	.align		4
.L_20:
        /*0064*/ 	.word	index@(.nv.constant0.triton_poi_fused_convolution_5)
        /*0068*/ 	.short	0x0210
        /*006a*/ 	.short	0x0014


	//----- nvinfo : EIATTR_SW_WAR
	.align		4
.L_21:
        /*006c*/ 	.byte	0x04, 0x36
        /*006e*/ 	.short	(.L_23 - .L_22)
.L_22:
        /*0070*/ 	.word	0x00000008
.L_23:


//--------------------- .nv.callgraph             --------------------------
	.section	.nv.callgraph,"",@"SHT_CUDA_CALLGRAPH"
	.align	4
	.sectionentsize	8
	.align		4
        /*0000*/ 	.word	0x00000000
	.align		4
        /*0004*/ 	.word	0xffffffff
	.align		4
        /*0008*/ 	.word	0x00000000
	.align		4
        /*000c*/ 	.word	0xfffffffe
	.align		4
        /*0010*/ 	.word	0x00000000
	.align		4
        /*0014*/ 	.word	0xfffffffd
	.align		4
        /*0018*/ 	.word	0x00000000
	.align		4
        /*001c*/ 	.word	0xfffffffc


//--------------------- .text.triton_poi_fused_convolution_5 --------------------------
	.section	.text.triton_poi_fused_convolution_5,"ax",@progbits
	.align	128
        .global         triton_poi_fused_convolution_5
        .type           triton_poi_fused_convolution_5,@function
        .size           triton_poi_fused_convolution_5,(.L_x_1 - triton_poi_fused_convolution_5)
        .other          triton_poi_fused_convolution_5,@"STO_CUDA_ENTRY STV_DEFAULT"
triton_poi_fused_convolution_5:
.text.triton_poi_fused_convolution_5:
[----:B------:R-:W0:Y:S02]  /*0000*/  LDC R1, c[0x0][0x28] ;  /* 0x00000a00ff017b82 */ /* 0x000e240000000800 */
[----:B------:R-:W1:Y:S01]  /*0010*/  S2R R0, SR_TID.X ;  /* 0x0000000000007919 */ /* 0x000e620000002100 */
[----:B------:R-:W2:Y:S01]  /*0020*/  LDC.64 R2, c[0x0][0x210] ;  /* 0x00008400ff027b82 */ /* 0x000ea20000000a00 */
[----:B------:R-:W-:Y:S01]  /*0030*/  ULDC.64 UR4, c[0x0][0x208] ;  /* 0x0000820000047ab9 */ /* 0x000fe20000000a00 */
[----:B------:R-:W3:Y:S06]  /*0040*/  S2R R7, SR_CTAID.X ;  /* 0x0000000000077919 */ /* 0x000eec0000002500 */
[----:B------:R-:W4:Y:S01]  /*0050*/  LDC.64 R4, c[0x0][0x218] ;  /* 0x00008600ff047b82 */ /* 0x000f220000000a00 */
[----:B-1----:R-:W-:Y:S01]  /*0060*/  IMAD.SHL.U32 R0, R0, 0x2, RZ ;  /* 0x0000000200007824 */ /* 0x002fe200078e00ff */
[----:B---3--:R-:W-:-:S04]  /*0070*/  SHF.R.S32.HI R6, RZ, 0x17, R7 ;  /* 0x00000017ff067819 */ /* 0x008fc80000011407 */
[----:B------:R-:W-:Y:S02]  /*0080*/  LOP3.LUT R0, R0, 0xfe, RZ, 0xc0, !PT ;  /* 0x000000fe00007812 */ /* 0x000fe400078ec0ff */
[----:B------:R-:W-:-:S03]  /*0090*/  SGXT R6, R6, 0x1 ;  /* 0x000000010606781a */ /* 0x000fc60000000200 */
[----:B------:R-:W-:-:S04]  /*00a0*/  IMAD R7, R7, 0x100, R0 ;  /* 0x0000010007077824 */ /* 0x000fc800078e0200 */
[C---:B--2---:R-:W-:Y:S01]  /*00b0*/  IMAD.WIDE R2, R7.reuse, 0x4, R2 ;  /* 0x0000000407027825 */ /* 0x044fe200078e0202 */
[----:B------:R-:W-:Y:S02]  /*00c0*/  LEA.HI R6, R6, R7, RZ, 0x4 ;  /* 0x0000000706067211 */ /* 0x000fe400078f20ff */
[----:B------:R-:W-:Y:S02]  /*00d0*/  ISETP.GE.AND P0, PT, R7, 0x100, PT ;  /* 0x000001000700780c */ /* 0x000fe40003f06270 */
[----:B------:R-:W-:-:S04]  /*00e0*/  SHF.R.S32.HI R6, RZ, 0x4, R6 ;  /* 0x00000004ff067819 */ /* 0x000fc80000011406 */
[----:B------:R-:W-:-:S04]  /*00f0*/  LEA.HI R0, R6, R6, RZ, 0x2 ;  /* 0x0000000606007211 */ /* 0x000fc800078f10ff */
[----:B------:R-:W-:Y:S01]  /*0100*/  LOP3.LUT R9, R0, 0xfffffffc, RZ, 0xc0, !PT ;  /* 0xfffffffc00097812 */ /* 0x000fe200078ec0ff */
[----:B------:R-:W-:-:S04]  /*0110*/  IMAD.MOV.U32 R0, RZ, RZ, RZ ;  /* 0x000000ffff007224 */ /* 0x000fc800078e00ff */
[----:B------:R-:W-:Y:S01]  /*0120*/  IMAD.IADD R9, R6, 0x1, -R9 ;  /* 0x0000000106097824 */ /* 0x000fe200078e0a09 */
[----:B------:R-:W-:-:S03]  /*0130*/  CS2R R6, SRZ ;  /* 0x0000000000067805 */ /* 0x000fc6000001ff00 */
[----:B----4-:R-:W-:-:S03]  /*0140*/  IMAD.WIDE R4, R9, 0x4, R4 ;  /* 0x0000000409047825 */ /* 0x010fc600078e0204 */
[----:B------:R-:W2:Y:S01]  /*0150*/  @!P0 LDG.E.64 R6, desc[UR4][R2.64] ;  /* 0x0000000402068981 */ /* 0x000ea2000c1e1b00 */
[----:B------:R-:W-:-:S03]  /*0160*/  IMAD.MOV.U32 R9, RZ, RZ, RZ ;  /* 0x000000ffff097224 */ /* 0x000fc600078e00ff */
[----:B------:R-:W2:Y:S04]  /*0170*/  @!P0 LDG.E.EL R0, desc[UR4][R4.64] ;  /* 0x0000000404008981 */ /* 0x000ea8000c2e1900 */
[----:B------:R-:W3:Y:S01]  /*0180*/  @!P0 LDG.E.EL R9, desc[UR4][R4.64] ;  /* 0x0000000404098981 */ /* 0x000ee2000c2e1900 */
[----:B--2---:R-:W-:Y:S01]  /*0190*/  FADD R7, R0, R7 ;  /* 0x0000000700077221 */ /* 0x004fe20000000000 */
[----:B---3--:R-:W-:Y:S01]  /*01a0*/  FADD R6, R9, R6 ;  /* 0x0000000609067221 */ /* 0x008fe20000000000 */
[----:B------:R-:W-:Y:S06]  /*01b0*/  @P0 EXIT ;  /* 0x000000000000094d */ /* 0x000fec0003800000 */
[----:B------:R-:W-:Y:S01]  /*01c0*/  STG.E.64 desc[UR4][R2.64], R6 ;  /* 0x0000000602007986 */ /* 0x000fe2000c101b04 */
[----:B------:R-:W-:Y:S05]  /*01d0*/  EXIT ;  /* 0x000000000000794d */ /* 0x000fea0003800000 */
.L_x_0:
[----:B------:R-:W-:-:S00]  /*01e0*/  BRA `(.L_x_0) ;  /* 0xfffffffc00fc7947 */ /* 0x000fc0000383ffff */
[----:B------:R-:W-:-:S00]  /*01f0*/  NOP ;  /* 0x0000000000007918 */ /* 0x000fc00000000000 */
        /* <DEDUP_REMOVED lines=8> */
.L_x_1:


//--------------------- .nv.constant0.triton_poi_fused_convolution_5 --------------------------
	.section	.nv.constant0.triton_poi_fused_convolution_5,"a",@progbits
	.sectionflags	@""
	.align	4
.nv.constant0.triton_poi_fused_convolution_5:
	.zero		548
